//
// Generated by NVIDIA NVVM Compiler
//
// Compiler Build ID: CL-36424714
// Cuda compilation tools, release 13.0, V13.0.88
// Based on NVVM 20.0.0
//

.version 9.0
.target sm_100
.address_size 64

	// .globl	_Z5hellov
.extern .func  (.param .b32 func_retval0) vprintf
(
	.param .b64 vprintf_param_0,
	.param .b64 vprintf_param_1
)
;
.global .align 1 .b8 $str[12] = {72, 101, 108, 108, 111, 32, 67, 85, 68, 65, 10};

.visible .entry _Z5hellov()
{
	.reg .b32 	%r<3>;
	.reg .b64 	%rd<3>;

	mov.u64 	%rd1, $str;
	cvta.global.u64 	%rd2, %rd1;
	{ // callseq 0, 0
	.param .b64 param0;
	st.param.b64 	[param0], %rd2;
	.param .b64 param1;
	st.param.b64 	[param1], 0;
	.param .b32 retval0;
	call.uni (retval0), 
	vprintf, 
	(
	param0, 
	param1
	);
	ld.param.b32 	%r1, [retval0];
	} // callseq 0
	ret;

}


// ===== COMPILED SASS (sm_100) =====

	.target	sm_100

	.elftype	@"ET_EXEC"


//--------------------- .note.nv.tkinfo           --------------------------
	.section	.note.nv.tkinfo,"",@"SHT_NOTE"
	.sectionflags	@"SHF_NOTE_NV_TKINFO"
	.tkinfo
        /*0018*/ 	.word	0x00000002
        /*0030*/ 	.string	""
        /*0030*/ 	.string	"ptxas"
        /*0030*/ 	.string	"Cuda compilation tools, release 13.0, V13.0.88"
        /*0030*/ 	.string	"Build cuda_13.0.r13.0/compiler.36424714_0"
        /*0030*/ 	.string	"-arch sm_100 -m 64 "



//--------------------- .note.nv.cuinfo           --------------------------
	.section	.note.nv.cuinfo,"",@"SHT_NOTE"
	.sectionflags	@"SHF_NOTE_NV_CUINFO"
        /*0018*/ 	.short	0x0002
        /*001a*/ 	.short	0x0064
        /*001c*/ 	.short	0x0082
	.zero		2


//--------------------- .nv.info                  --------------------------
	.section	.nv.info,"",@"SHT_CUDA_INFO"
	.align	4


	//----- nvinfo : EIATTR_REGCOUNT
	.align		4
        /*0000*/ 	.byte	0x04, 0x2f
        /*0002*/ 	.short	(.L_2 - .L_1)
	.align		4
.L_1:
        /*0004*/ 	.word	index@(_Z5hellov)
        /*0008*/ 	.word	0x00000018


	//----- nvinfo : EIATTR_FRAME_SIZE
	.align		4
.L_2:
        /*000c*/ 	.byte	0x04, 0x11
        /*000e*/ 	.short	(.L_4 - .L_3)
	.align		4
.L_3:
        /*0010*/ 	.word	index@(_Z5hellov)
        /*0014*/ 	.word	0x00000000


	//----- nvinfo : EIATTR_MIN_STACK_SIZE
	.align		4
.L_4:
        /*0018*/ 	.byte	0x04, 0x12
        /*001a*/ 	.short	(.L_6 - .L_5)
	.align		4
.L_5:
        /*001c*/ 	.word	index@(_Z5hellov)
        /*0020*/ 	.word	0x00000000
.L_6:


//--------------------- .nv.compat                --------------------------
	.section	.nv.compat,"",@"SHT_CUDA_COMPAT_INFO"
	.align	4
        /*0000*/ 	.byte	0x02, 0x09, 0x00, 0x00, 0x02, 0x02, 0x01, 0x00, 0x02, 0x05, 0x05, 0x00, 0x03, 0x07, 0x01, 0x01
        /*0010*/ 	.byte	0x02, 0x03, 0x00, 0x00, 0x02, 0x06, 0x01, 0x00, 0x04, 0x0b, 0x08, 0x00, 0x09, 0x00, 0x00, 0x00
        /*0020*/ 	.byte	0x00, 0x00, 0x00, 0x00


//--------------------- .nv.info._Z5hellov        --------------------------
	.section	.nv.info._Z5hellov,"",@"SHT_CUDA_INFO"
	.sectionflags	@""
	.align	4


	//----- nvinfo : EIATTR_CUDA_API_VERSION
	.align		4
        /*0000*/ 	.byte	0x04, 0x37
        /*0002*/ 	.short	(.L_8 - .L_7)
.L_7:
        /*0004*/ 	.word	0x00000082


	//----- nvinfo : EIATTR_SPARSE_MMA_MASK
	.align		4
.L_8:
        /*0008*/ 	.byte	0x03, 0x50
        /*000a*/ 	.short	0x0000


	//----- nvinfo : EIATTR_MAXREG_COUNT
	.align		4
        /*000c*/ 	.byte	0x03, 0x1b
        /*000e*/ 	.short	0x00ff


	//----- nvinfo : EIATTR_EXTERNS
	.align		4
        /*0010*/ 	.byte	0x04, 0x0f
        /*0012*/ 	.short	(.L_10 - .L_9)


	//   ....[0]....
	.align		4
.L_9:
        /*0014*/ 	.word	index@(vprintf)


	//----- nvinfo : EIATTR_MERCURY_ISA_VERSION
	.align		4
.L_10:
        /*0018*/ 	.byte	0x03, 0x5f
        /*001a*/ 	.short	0x0101


	//----- nvinfo : EIATTR_VRC_CTA_INIT_COUNT
	.align		4
        /*001c*/ 	.byte	0x02, 0x4a
	.zero		1
	.zero		1


	//----- nvinfo : EIATTR_SYSCALL_OFFSETS
	.align		4
        /*0020*/ 	.byte	0x04, 0x46
        /*0022*/ 	.short	(.L_12 - .L_11)


	//   ....[0]....
.L_11:
        /*0024*/ 	.word	0x00000080


	//----- nvinfo : EIATTR_EXIT_INSTR_OFFSETS
	.align		4
.L_12:
        /*0028*/ 	.byte	0x04, 0x1c
        /*002a*/ 	.short	(.L_14 - .L_13)


	//   ....[0]....
.L_13:
        /*002c*/ 	.word	0x00000090


	//----- nvinfo : EIATTR_SW_WAR
	.align		4
.L_14:
        /*0030*/ 	.byte	0x04, 0x36
        /*0032*/ 	.short	(.L_16 - .L_15)
.L_15:
        /*0034*/ 	.word	0x00000008
.L_16:


//--------------------- .nv.callgraph             --------------------------
	.section	.nv.callgraph,"",@"SHT_CUDA_CALLGRAPH"
	.align	4
	.sectionentsize	8
	.align		4
        /*0000*/ 	.word	0x00000000
	.align		4
        /*0004*/ 	.word	0xffffffff
	.align		4
        /*0008*/ 	.word	index@(_Z5hellov)
	.align		4
        /*000c*/ 	.word	index@(vprintf)
	.align		4
        /*0010*/ 	.word	0x00000000
	.align		4
        /*0014*/ 	.word	0xfffffffe
	.align		4
        /*0018*/ 	.word	0x00000000
	.align		4
        /*001c*/ 	.word	0xfffffffd
	.align		4
        /*0020*/ 	.word	0x00000000
	.align		4
        /*0024*/ 	.word	0xfffffffc


//--------------------- .nv.constant4             --------------------------
	.section	.nv.constant4,"a",@progbits
	.align	8
	.align		8
.nv.constant4:
        /*0000*/ 	.dword	vprintf
	.align		8
        /*0008*/ 	.dword	$str


//--------------------- .text._Z5hellov           --------------------------
	.section	.text._Z5hellov,"ax",@progbits
	.align	128
        .global         _Z5hellov
        .type           _Z5hellov,@function
        .size           _Z5hellov,(.L_x_2 - _Z5hellov)
        .other          _Z5hellov,@"STO_CUDA_ENTRY STV_DEFAULT"
_Z5hellov:
.text._Z5hellov:
[----:B------:R-:W0:Y:S01]  /*0000*/  LDC R1, c[0x0][0x37c] ;  /* 0x0000df00ff017b82 */ /* 0x000e220000000800 */
[----:B------:R-:W-:Y:S01]  /*0010*/  MOV R0, 0x0 ;  /* 0x0000000000007802 */ /* 0x000fe20000000f00 */
[----:B------:R-:W1:Y:S01]  /*0020*/  LDCU.64 UR4, c[0x4][0x8] ;  /* 0x01000100ff0477ac */ /* 0x000e620008000a00 */
[----:B------:R-:W-:-:S05]  /*0030*/  CS2R R6, SRZ ;  /* 0x0000000000067805 */ /* 0x000fca000001ff00 */
[----:B------:R2:W3:Y:S01]  /*0040*/  LDC.64 R2, c[0x4][R0] ;  /* 0x0100000000027b82 */ /* 0x0004e20000000a00 */
[----:B-1----:R-:W-:Y:S02]  /*0050*/  IMAD.U32 R4, RZ, RZ, UR4 ;  /* 0x00000004ff047e24 */ /* 0x002fe4000f8e00ff */
[----:B--2---:R-:W-:-:S07]  /*0060*/  IMAD.U32 R5, RZ, RZ, UR5 ;  /* 0x00000005ff057e24 */ /* 0x004fce000f8e00ff */
[----:B------:R-:W-:-:S07]  /*0070*/  LEPC R20, `(.L_x_0) ;  /* 0x000000001014794e */ /* 0x000fce0000000000 */
[----:B0--3--:R-:W-:Y:S05]  /*0080*/  CALL.ABS.NOINC R2 ;  /* 0x0000000002007343 */ /* 0x009fea0003c00000 */
.L_x_0:
[----:B------:R-:W-:Y:S05]  /*0090*/  EXIT ;  /* 0x000000000000794d */ /* 0x000fea0003800000 */
.L_x_1:
[----:B------:R-:W-:-:S00]  /*00a0*/  BRA `(.L_x_1) ;  /* 0xfffffffc00fc7947 */ /* 0x000fc0000383ffff */
[----:B------:R-:W-:-:S00]  /*00b0*/  NOP ;  /* 0x0000000000007918 */ /* 0x000fc00000000000 */
        /* <DEDUP_REMOVED lines=12> */
.L_x_2:


//--------------------- .nv.global.init           --------------------------
	.section	.nv.global.init,"aw",@progbits
.nv.global.init:
	.type		$str,@object
	.size		$str,(.L_0 - $str)
$str:
        /*0000*/ 	.byte	0x48, 0x65, 0x6c, 0x6c, 0x6f, 0x20, 0x43, 0x55, 0x44, 0x41, 0x0a, 0x00
.L_0:


//--------------------- .nv.shared.reserved.0     --------------------------
	.section	.nv.shared.reserved.0,"aw",@nobits
	.weak		__nv_reservedSMEM_offset_0_alias
	.size		__nv_reservedSMEM_offset_0_alias, 0, 64
	.other		__nv_reservedSMEM_offset_0_alias,@"STO_CUDA_RESERVED_SHARED STV_DEFAULT"
__nv_reservedSMEM_offset_0_alias:
	.zero		0
	.zero		64


//--------------------- .nv.constant0._Z5hellov   --------------------------
	.section	.nv.constant0._Z5hellov,"a",@progbits
	.sectionflags	@""
	.align	4
.nv.constant0._Z5hellov:
	.zero		896


//--------------------- SYMBOLS --------------------------

	.type		.nv.reservedSmem.offset0,@object
	.size		.nv.reservedSmem.offset0,0x4
	.type		vprintf,@function
